	.headerflags	@"EF_CUDA_TEXMODE_UNIFIED EF_CUDA_64BIT_ADDRESS EF_CUDA_ACCELERATORS EF_CUDA_SM90 EF_CUDA_VIRTUAL_SM(EF_CUDA_SM90)"
	.elftype	@"ET_EXEC"


//--------------------- .nv.info                  --------------------------
	.section	.nv.info,"",@"SHT_CUDA_INFO"
	.align	4


	//----- nvinfo : EIATTR_REGCOUNT
	.align		4
        /*0000*/ 	.byte	0x04, 0x2f
        /*0002*/ 	.short	(.L_3 - .L_2)
	.align		4
.L_2:
        /*0004*/ 	.word	index@(triton_poi_fused_clone_2)
        /*0008*/ 	.word	0x00000018


	//----- nvinfo : EIATTR_MIN_STACK_SIZE
	.align		4
.L_3:
        /*000c*/ 	.byte	0x04, 0x12
        /*000e*/ 	.short	(.L_5 - .L_4)
	.align		4
.L_4:
        /*0010*/ 	.word	index@(triton_poi_fused_clone_2)
        /*0014*/ 	.word	0x00000020


	//----- nvinfo : EIATTR_FRAME_SIZE
	.align		4
.L_5:
        /*0018*/ 	.byte	0x04, 0x11
        /*001a*/ 	.short	(.L_7 - .L_6)
	.align		4
.L_6:
        /*001c*/ 	.word	index@(triton_poi_fused_clone_2)
        /*0020*/ 	.word	0x00000020


	//----- nvinfo : EIATTR_MIN_STACK_SIZE
	.align		4
.L_7:
        /*0024*/ 	.byte	0x04, 0x12
        /*0026*/ 	.short	(.L_9 - .L_8)
	.align		4
.L_8:
        /*0028*/ 	.word	index@(triton_poi_fused_clone_2)
        /*002c*/ 	.word	0x00000020
.L_9:


//--------------------- .nv.info.triton_poi_fused_clone_2 --------------------------
	.section	.nv.info.triton_poi_fused_clone_2,"",@"SHT_CUDA_INFO"
	.sectionflags	@""
	.align	4


	//----- nvinfo : EIATTR_CUDA_API_VERSION
	.align		4
        /*0000*/ 	.byte	0x04, 0x37
        /*0002*/ 	.short	(.L_11 - .L_10)
.L_10:
        /*0004*/ 	.word	0x0000007c


	//----- nvinfo : EIATTR_KPARAM_INFO
	.align		4
.L_11:
        /*0008*/ 	.byte	0x04, 0x17
        /*000a*/ 	.short	(.L_13 - .L_12)
.L_12:
        /*000c*/ 	.word	0x00000000
        /*0010*/ 	.short	0x0006
        /*0012*/ 	.short	0x0028
        /*0014*/ 	.byte	0x00, 0xf4, 0x21, 0x00


	//----- nvinfo : EIATTR_KPARAM_INFO
	.align		4
.L_13:
        /*0018*/ 	.byte	0x04, 0x17
        /*001a*/ 	.short	(.L_15 - .L_14)
.L_14:
        /*001c*/ 	.word	0x00000000
        /*0020*/ 	.short	0x0005
        /*0022*/ 	.short	0x0020
        /*0024*/ 	.byte	0x00, 0xf0, 0x11, 0x00


	//----- nvinfo : EIATTR_KPARAM_INFO
	.align		4
.L_15:
        /*0028*/ 	.byte	0x04, 0x17
        /*002a*/ 	.short	(.L_17 - .L_16)
.L_16:
        /*002c*/ 	.word	0x00000000
        /*0030*/ 	.short	0x0004
        /*0032*/ 	.short	0x001c
        /*0034*/ 	.byte	0x00, 0xf0, 0x11, 0x00


	//----- nvinfo : EIATTR_KPARAM_INFO
	.align		4
.L_17:
        /*0038*/ 	.byte	0x04, 0x17
        /*003a*/ 	.short	(.L_19 - .L_18)
.L_18:
        /*003c*/ 	.word	0x00000000
        /*0040*/ 	.short	0x0003
        /*0042*/ 	.short	0x0018
        /*0044*/ 	.byte	0x00, 0xf0, 0x11, 0x00


	//----- nvinfo : EIATTR_KPARAM_INFO
	.align		4
.L_19:
        /*0048*/ 	.byte	0x04, 0x17
        /*004a*/ 	.short	(.L_21 - .L_20)
.L_20:
        /*004c*/ 	.word	0x00000000
        /*0050*/ 	.short	0x0002
        /*0052*/ 	.short	0x0010
        /*0054*/ 	.byte	0x00, 0xf4, 0x21, 0x00


	//----- nvinfo : EIATTR_KPARAM_INFO
	.align		4
.L_21:
        /*0058*/ 	.byte	0x04, 0x17
        /*005a*/ 	.short	(.L_23 - .L_22)
.L_22:
        /*005c*/ 	.word	0x00000000
        /*0060*/ 	.short	0x0001
        /*0062*/ 	.short	0x0008
        /*0064*/ 	.byte	0x00, 0xf4, 0x21, 0x00


	//----- nvinfo : EIATTR_KPARAM_INFO
	.align		4
.L_23:
        /*0068*/ 	.byte	0x04, 0x17
        /*006a*/ 	.short	(.L_25 - .L_24)
.L_24:
        /*006c*/ 	.word	0x00000000
        /*0070*/ 	.short	0x0000
        /*0072*/ 	.short	0x0000
        /*0074*/ 	.byte	0x00, 0xf4, 0x21, 0x00


	//----- nvinfo : EIATTR_SPARSE_MMA_MASK
	.align		4
.L_25:
        /*0078*/ 	.byte	0x03, 0x50
        /*007a*/ 	.short	0x0000


	//----- nvinfo : EIATTR_MAXREG_COUNT
	.align		4
        /*007c*/ 	.byte	0x03, 0x1b
        /*007e*/ 	.short	0x00ff


	//----- nvinfo : EIATTR_EXIT_INSTR_OFFSETS
	.align		4
        /*0080*/ 	.byte	0x04, 0x1c
        /*0082*/ 	.short	(.L_27 - .L_26)


	//   ....[0]....
.L_26:
        /*0084*/ 	.word	0x00001030


	//   ....[1]....
        /*0088*/ 	.word	0x00001070


	//----- nvinfo : EIATTR_REQNTID
	.align		4
.L_27:
        /*008c*/ 	.byte	0x04, 0x10
        /*008e*/ 	.short	(.L_29 - .L_28)
.L_28:
        /*0090*/ 	.word	0x00000080
        /*0094*/ 	.word	0x00000001
        /*0098*/ 	.word	0x00000001


	//----- nvinfo : EIATTR_CRS_STACK_SIZE
	.align		4
.L_29:
        /*009c*/ 	.byte	0x04, 0x1e
        /*009e*/ 	.short	(.L_31 - .L_30)
.L_30:
        /*00a0*/ 	.word	0x00000000


	//----- nvinfo : EIATTR_CBANK_PARAM_SIZE
	.align		4
.L_31:
        /*00a4*/ 	.byte	0x03, 0x19
        /*00a6*/ 	.short	0x0030


	//----- nvinfo : EIATTR_PARAM_CBANK
	.align		4
        /*00a8*/ 	.byte	0x04, 0x0a
        /*00aa*/ 	.short	(.L_33 - .L_32)
	.align		4
.L_32:
        /*00ac*/ 	.word	index@(.nv.constant0.triton_poi_fused_clone_2)
        /*00b0*/ 	.short	0x0210
        /*00b2*/ 	.short	0x0030


	//----- nvinfo : EIATTR_SW_WAR
	.align		4
.L_33:
        /*00b4*/ 	.byte	0x04, 0x36
        /*00b6*/ 	.short	(.L_35 - .L_34)
.L_34:
        /*00b8*/ 	.word	0x00000008
.L_35:


//--------------------- .nv.callgraph             --------------------------
	.section	.nv.callgraph,"",@"SHT_CUDA_CALLGRAPH"
	.align	4
	.sectionentsize	8
	.align		4
        /*0000*/ 	.word	0x00000000
	.align		4
        /*0004*/ 	.word	0xffffffff
	.align		4
        /*0008*/ 	.word	0x00000000
	.align		4
        /*000c*/ 	.word	0xfffffffe
	.align		4
        /*0010*/ 	.word	0x00000000
	.align		4
        /*0014*/ 	.word	0xfffffffd
	.align		4
        /*0018*/ 	.word	0x00000000
	.align		4
        /*001c*/ 	.word	0xfffffffc


//--------------------- .nv.constant4             --------------------------
	.section	.nv.constant4,"a",@progbits
	.align	8
	.align		8
.nv.constant4:
        /*0000*/ 	.dword	_$_str
	.align		8
        /*0008*/ 	.dword	__cudart_i2opi_f


//--------------------- .text.triton_poi_fused_clone_2 --------------------------
	.section	.text.triton_poi_fused_clone_2,"ax",@progbits
	.align	128
        .global         triton_poi_fused_clone_2
        .type           triton_poi_fused_clone_2,@function
        .size           triton_poi_fused_clone_2,(.L_x_7 - triton_poi_fused_clone_2)
        .other          triton_poi_fused_clone_2,@"STO_CUDA_ENTRY STV_DEFAULT"
triton_poi_fused_clone_2:
.text.triton_poi_fused_clone_2:
[----:B------:R-:W0:Y:S08]  /*0000*/  LDC R1, c[0x0][0x28] ;  /* 0x00000a00ff017b82 */ /* 0x000e300000000800 */
[----:B------:R-:W1:Y:S01]  /*0010*/  LDC R2, c[0x0][0x228] ;  /* 0x00008a00ff027b82 */ /* 0x000e620000000800 */
[----:B------:R-:W2:Y:S01]  /*0020*/  S2R R11, SR_TID.X ;  /* 0x00000000000b7919 */ /* 0x000ea20000002100 */
[----:B------:R-:W-:Y:S01]  /*0030*/  ULDC.64 UR4, c[0x0][0x208] ;  /* 0x0000820000047ab9 */ /* 0x000fe20000000a00 */
[----:B0-----:R-:W-:Y:S01]  /*0040*/  VIADD R1, R1, 0xffffffe0 ;  /* 0xffffffe001017836 */ /* 0x001fe20000000000 */
[----:B------:R-:W0:Y:S04]  /*0050*/  S2R R5, SR_CTAID.X ;  /* 0x0000000000057919 */ /* 0x000e280000002500 */
[----:B------:R-:W3:Y:S01]  /*0060*/  LDC R3, c[0x0][0x22c] ;  /* 0x00008b00ff037b82 */ /* 0x000ee20000000800 */
[----:B-1----:R-:W-:-:S04]  /*0070*/  IABS R4, R2 ;  /* 0x0000000200047213 */ /* 0x002fc80000000000 */
[----:B------:R-:W1:Y:S01]  /*0080*/  I2F.RP R8, R4 ;  /* 0x0000000400087306 */ /* 0x000e620000209400 */
[----:B---3--:R-:W-:Y:S02]  /*0090*/  IABS R0, R3 ;  /* 0x0000000300007213 */ /* 0x008fe40000000000 */
[----:B--2---:R-:W-:-:S05]  /*00a0*/  LOP3.LUT R10, R11, 0x3f, RZ, 0xc0, !PT ;  /* 0x0000003f0b0a7812 */ /* 0x004fca00078ec0ff */
[----:B------:R-:W2:Y:S01]  /*00b0*/  I2F.RP R12, R0 ;  /* 0x00000000000c7306 */ /* 0x000ea20000209400 */
[----:B0-----:R-:W-:Y:S01]  /*00c0*/  SHF.R.S32.HI R9, RZ, 0x19, R5 ;  /* 0x00000019ff097819 */ /* 0x001fe20000011405 */
[----:B------:R-:W-:-:S03]  /*00d0*/  IMAD R10, R5, 0x40, R10 ;  /* 0x00000040050a7824 */ /* 0x000fc600078e020a */
[----:B------:R-:W-:-:S03]  /*00e0*/  SGXT R5, R9, 0x1 ;  /* 0x000000010905781a */ /* 0x000fc60000000200 */
[----:B-1----:R-:W0:Y:S08]  /*00f0*/  MUFU.RCP R8, R8 ;  /* 0x0000000800087308 */ /* 0x002e300000001000 */
[----:B--2---:R-:W-:Y:S01]  /*0100*/  MUFU.RCP R12, R12 ;  /* 0x0000000c000c7308 */ /* 0x004fe20000001000 */
[----:B0-----:R-:W-:Y:S01]  /*0110*/  VIADD R6, R8, 0xffffffe ;  /* 0x0ffffffe08067836 */ /* 0x001fe20000000000 */
[----:B------:R-:W-:-:S06]  /*0120*/  LEA.HI R8, R5, R10, RZ, 0x7 ;  /* 0x0000000a05087211 */ /* 0x000fcc00078f38ff */
[----:B------:R0:W1:Y:S01]  /*0130*/  F2I.FTZ.U32.TRUNC.NTZ R7, R6 ;  /* 0x0000000600077305 */ /* 0x000062000021f000 */
[----:B------:R-:W-:-:S04]  /*0140*/  SHF.R.S32.HI R5, RZ, 0x7, R8 ;  /* 0x00000007ff057819 */ /* 0x000fc80000011408 */
[----:B------:R-:W-:Y:S02]  /*0150*/  IABS R13, R5 ;  /* 0x00000005000d7213 */ /* 0x000fe40000000000 */
[----:B------:R-:W-:Y:S01]  /*0160*/  ISETP.GE.AND P1, PT, R5, RZ, PT ;  /* 0x000000ff0500720c */ /* 0x000fe20003f26270 */
[----:B0-----:R-:W-:Y:S01]  /*0170*/  HFMA2.MMA R6, -RZ, RZ, 0, 0 ;  /* 0x00000000ff067435 */ /* 0x001fe200000001ff */
[----:B-1----:R-:W-:-:S04]  /*0180*/  IMAD.MOV R9, RZ, RZ, -R7 ;  /* 0x000000ffff097224 */ /* 0x002fc800078e0a07 */
[----:B------:R-:W-:-:S05]  /*0190*/  IMAD R9, R9, R4, RZ ;  /* 0x0000000409097224 */ /* 0x000fca00078e02ff */
[----:B------:R-:W-:Y:S01]  /*01a0*/  IMAD.HI.U32 R6, R7, R9, R6 ;  /* 0x0000000907067227 */ /* 0x000fe200078e0006 */
[----:B------:R-:W-:Y:S02]  /*01b0*/  LOP3.LUT R9, R8, 0xffffff80, RZ, 0xc0, !PT ;  /* 0xffffff8008097812 */ /* 0x000fe400078ec0ff */
[----:B------:R-:W-:Y:S01]  /*01c0*/  IABS R8, R10 ;  /* 0x0000000a00087213 */ /* 0x000fe20000000000 */
[----:B------:R-:W-:Y:S02]  /*01d0*/  VIADD R7, R12, 0xffffffe ;  /* 0x0ffffffe0c077836 */ /* 0x000fe40000000000 */
[----:B------:R-:W-:-:S04]  /*01e0*/  IMAD.HI.U32 R6, R6, R13, RZ ;  /* 0x0000000d06067227 */ /* 0x000fc800078e00ff */
[----:B------:R-:W-:Y:S01]  /*01f0*/  IMAD.MOV R6, RZ, RZ, -R6 ;  /* 0x000000ffff067224 */ /* 0x000fe200078e0a06 */
[----:B------:R-:W0:Y:S01]  /*0200*/  F2I.FTZ.U32.TRUNC.NTZ R7, R7 ;  /* 0x0000000700077305 */ /* 0x000e22000021f000 */
[----:B------:R-:W-:Y:S02]  /*0210*/  IMAD.IADD R14, R10, 0x1, -R9 ;  /* 0x000000010a0e7824 */ /* 0x000fe400078e0a09 */
[----:B------:R-:W-:-:S03]  /*0220*/  IMAD R9, R4, R6, R13 ;  /* 0x0000000604097224 */ /* 0x000fc600078e020d */
[----:B------:R-:W-:Y:S02]  /*0230*/  PRMT R6, R14, 0x8880, RZ ;  /* 0x000088800e067816 */ /* 0x000fe400000000ff */
[----:B------:R-:W-:Y:S02]  /*0240*/  ISETP.GT.U32.AND P0, PT, R4, R9, PT ;  /* 0x000000090400720c */ /* 0x000fe40003f04070 */
[----:B------:R-:W-:-:S04]  /*0250*/  PRMT R6, R6, 0x7710, RZ ;  /* 0x0000771006067816 */ /* 0x000fc800000000ff */
[----:B------:R-:W-:Y:S01]  /*0260*/  SHF.R.U32.HI R6, RZ, 0x9, R6 ;  /* 0x00000009ff067819 */ /* 0x000fe20000011606 */
[----:B0-----:R-:W-:-:S03]  /*0270*/  IMAD.MOV R15, RZ, RZ, -R7 ;  /* 0x000000ffff0f7224 */ /* 0x001fc600078e0a07 */
[----:B------:R-:W-:Y:S01]  /*0280*/  LOP3.LUT R13, R6, 0x3f, RZ, 0xc0, !PT ;  /* 0x0000003f060d7812 */ /* 0x000fe200078ec0ff */
[----:B------:R-:W-:Y:S02]  /*0290*/  IMAD R15, R15, R0, RZ ;  /* 0x000000000f0f7224 */ /* 0x000fe400078e02ff */
[----:B------:R-:W-:Y:S01]  /*02a0*/  @!P0 IADD3 R9, R9, -R4, RZ ;  /* 0x8000000409098210 */ /* 0x000fe20007ffe0ff */
[----:B------:R-:W-:Y:S02]  /*02b0*/  IMAD.MOV.U32 R6, RZ, RZ, RZ ;  /* 0x000000ffff067224 */ /* 0x000fe400078e00ff */
[----:B------:R-:W-:Y:S01]  /*02c0*/  IMAD.IADD R13, R14, 0x1, R13 ;  /* 0x000000010e0d7824 */ /* 0x000fe200078e020d */
[----:B------:R-:W-:Y:S01]  /*02d0*/  ISETP.GT.U32.AND P0, PT, R4, R9, PT ;  /* 0x000000090400720c */ /* 0x000fe20003f04070 */
[----:B------:R-:W-:-:S03]  /*02e0*/  IMAD.HI.U32 R6, R7, R15, R6 ;  /* 0x0000000f07067227 */ /* 0x000fc600078e0006 */
[----:B------:R-:W-:Y:S01]  /*02f0*/  LOP3.LUT R13, R13, 0xc0, RZ, 0xc0, !PT ;  /* 0x000000c00d0d7812 */ /* 0x000fe200078ec0ff */
[----:B------:R-:W-:-:S04]  /*0300*/  IMAD.MOV.U32 R15, RZ, RZ, R8 ;  /* 0x000000ffff0f7224 */ /* 0x000fc800078e0008 */
[----:B------:R-:W-:Y:S02]  /*0310*/  IMAD.MOV R7, RZ, RZ, -R13 ;  /* 0x000000ffff077224 */ /* 0x000fe400078e0a0d */
[----:B------:R-:W-:Y:S02]  /*0320*/  IMAD.HI.U32 R6, R6, R15, RZ ;  /* 0x0000000f06067227 */ /* 0x000fe400078e00ff */
[----:B------:R-:W-:Y:S02]  /*0330*/  @!P0 IADD3 R9, R9, -R4, RZ ;  /* 0x8000000409098210 */ /* 0x000fe40007ffe0ff */
[----:B------:R-:W0:Y:S01]  /*0340*/  LDC.64 R4, c[0x0][0x218] ;  /* 0x00008600ff047b82 */ /* 0x000e220000000a00 */
[----:B------:R-:W-:Y:S01]  /*0350*/  PRMT R7, R7, 0x7710, RZ ;  /* 0x0000771007077816 */ /* 0x000fe200000000ff */
[----:B------:R-:W-:Y:S01]  /*0360*/  IMAD.MOV R12, RZ, RZ, -R6 ;  /* 0x000000ffff0c7224 */ /* 0x000fe200078e0a06 */
[----:B------:R-:W-:Y:S01]  /*0370*/  ISETP.NE.AND P0, PT, R2, RZ, PT ;  /* 0x000000ff0200720c */ /* 0x000fe20003f05270 */
[----:B------:R-:W-:-:S02]  /*0380*/  IMAD.MOV.U32 R17, RZ, RZ, R9 ;  /* 0x000000ffff117224 */ /* 0x000fc400078e0009 */
[----:B------:R-:W-:Y:S02]  /*0390*/  IMAD.IADD R7, R14, 0x1, R7 ;  /* 0x000000010e077824 */ /* 0x000fe400078e0207 */
[----:B------:R-:W-:-:S03]  /*03a0*/  @!P1 IMAD.MOV R17, RZ, RZ, -R17 ;  /* 0x000000ffff119224 */ /* 0x000fc600078e0a11 */
[----:B------:R-:W-:Y:S01]  /*03b0*/  LOP3.LUT R8, R7, 0xffff, RZ, 0xc0, !PT ;  /* 0x0000ffff07087812 */ /* 0x000fe200078ec0ff */
[----:B------:R-:W-:-:S03]  /*03c0*/  IMAD R7, R0, R12, R15 ;  /* 0x0000000c00077224 */ /* 0x000fc600078e020f */
[----:B------:R-:W-:Y:S02]  /*03d0*/  PRMT R9, R8, 0x8880, RZ ;  /* 0x0000888008097816 */ /* 0x000fe400000000ff */
[----:B------:R-:W-:Y:S02]  /*03e0*/  @!P0 LOP3.LUT R17, RZ, R2, RZ, 0x33, !PT ;  /* 0x00000002ff118212 */ /* 0x000fe400078e33ff */
[----:B------:R-:W-:-:S03]  /*03f0*/  ISETP.GT.U32.AND P1, PT, R0, R7, PT ;  /* 0x000000070000720c */ /* 0x000fc60003f24070 */
[----:B------:R-:W-:-:S04]  /*0400*/  IMAD R9, R9, R2, R17 ;  /* 0x0000000209097224 */ /* 0x000fc800078e0211 */
[----:B0-----:R-:W-:Y:S02]  /*0410*/  IMAD.WIDE R4, R9, 0x4, R4 ;  /* 0x0000000409047825 */ /* 0x001fe400078e0204 */
[----:B------:R-:W0:Y:S03]  /*0420*/  LDC.64 R8, c[0x0][0x210] ;  /* 0x00008400ff087b82 */ /* 0x000e260000000a00 */
[----:B------:R0:W2:Y:S01]  /*0430*/  LDG.E.EL R13, desc[UR4][R4.64] ;  /* 0x00000004040d7981 */ /* 0x0000a2000c2e1900 */
[----:B------:R-:W-:-:S04]  /*0440*/  @!P1 IADD3 R7, R7, -R0, RZ ;  /* 0x8000000007079210 */ /* 0x000fc80007ffe0ff */
[----:B------:R-:W-:Y:S02]  /*0450*/  ISETP.GE.U32.AND P0, PT, R7, R0, PT ;  /* 0x000000000700720c */ /* 0x000fe40003f06070 */
[----:B------:R-:W-:Y:S01]  /*0460*/  LOP3.LUT R0, R10, R3, RZ, 0x3c, !PT ;  /* 0x000000030a007212 */ /* 0x000fe200078e3cff */
[----:B------:R-:W-:Y:S01]  /*0470*/  @!P1 VIADD R6, R6, 0x1 ;  /* 0x0000000106069836 */ /* 0x000fe20000000000 */
[----:B------:R-:W-:Y:S02]  /*0480*/  ISETP.NE.AND P1, PT, R3, RZ, PT ;  /* 0x000000ff0300720c */ /* 0x000fe40003f25270 */
[----:B------:R-:W-:Y:S01]  /*0490*/  ISETP.GE.AND P2, PT, R0, RZ, PT ;  /* 0x000000ff0000720c */ /* 0x000fe20003f46270 */
[----:B------:R-:W-:-:S06]  /*04a0*/  IMAD R17, R17, 0x400, R14 ;  /* 0x0000040011117824 */ /* 0x000fcc00078e020e */
[----:B------:R-:W-:-:S06]  /*04b0*/  @P0 VIADD R6, R6, 0x1 ;  /* 0x0000000106060836 */ /* 0x000fcc0000000000 */
[----:B------:R-:W-:Y:S01]  /*04c0*/  @!P2 IMAD.MOV R6, RZ, RZ, -R6 ;  /* 0x000000ffff06a224 */ /* 0x000fe200078e0a06 */
[----:B------:R-:W-:-:S04]  /*04d0*/  @!P1 LOP3.LUT R6, RZ, R3, RZ, 0x33, !PT ;  /* 0x00000003ff069212 */ /* 0x000fc800078e33ff */
[----:B------:R-:W-:-:S05]  /*04e0*/  LEA R17, R6, R17, 0x7 ;  /* 0x0000001106117211 */ /* 0x000fca00078e38ff */
[----:B0-----:R-:W-:-:S05]  /*04f0*/  IMAD.WIDE R4, R17, 0x2, R8 ;  /* 0x0000000211047825 */ /* 0x001fca00078e0208 */
[----:B------:R0:W5:Y:S01]  /*0500*/  LDG.E.EL.U16 R12, desc[UR4][R4.64] ;  /* 0x00000004040c7981 */ /* 0x000162000c2e1500 */
[----:B------:R-:W-:Y:S01]  /*0510*/  BSSY B0, `(.L_x_0) ;  /* 0x0000043000007945 */ /* 0x000fe20003800000 */
[----:B--2---:R-:W-:-:S06]  /*0520*/  FMUL R3, R13, 0.63661974668502807617 ;  /* 0x3f22f9830d037820 */ /* 0x004fcc0000400000 */
[----:B------:R-:W1:Y:S01]  /*0530*/  F2I.FTZ.NTZ R3, R3 ;  /* 0x0000000300037305 */ /* 0x000e620000213100 */
[----:B------:R-:W-:-:S05]  /*0540*/  FADD.FTZ R2, |R13|, -RZ ;  /* 0x800000ff0d027221 */ /* 0x000fca0000010200 */
[----:B------:R-:W-:Y:S02]  /*0550*/  FSETP.GE.AND P1, PT, R2, 105615, PT ;  /* 0x47ce47800200780b */ /* 0x000fe40003f26000 */
[----:B-1----:R-:W-:-:S05]  /*0560*/  I2FP.F32.S32 R0, R3 ;  /* 0x0000000300007245 */ /* 0x002fca0000201400 */
[----:B------:R-:W-:-:S04]  /*0570*/  FFMA.FTZ R7, R0, -1.5707962512969970703, R13 ;  /* 0xbfc90fda00077823 */ /* 0x000fc8000001000d */
[----:B------:R-:W-:-:S04]  /*0580*/  FFMA.FTZ R7, R0, -7.5497894158615963534e-08, R7 ;  /* 0xb3a2216800077823 */ /* 0x000fc80000010007 */
[----:B------:R-:W-:Y:S01]  /*0590*/  FFMA.FTZ R15, R0, -5.3903029534742383927e-15, R7 ;  /* 0xa7c234c5000f7823 */ /* 0x000fe20000010007 */
[----:B------:R-:W-:Y:S01]  /*05a0*/  FSETP.NEU.AND P2, PT, R2, +INF , PT ;  /* 0x7f8000000200780b */ /* 0x000fe20003f4d000 */
[----:B------:R-:W-:Y:S02]  /*05b0*/  IMAD.MOV.U32 R16, RZ, RZ, R3 ;  /* 0x000000ffff107224 */ /* 0x000fe400078e0003 */
[----:B------:R-:W-:Y:S01]  /*05c0*/  IMAD.MOV.U32 R0, RZ, RZ, R15 ;  /* 0x000000ffff007224 */ /* 0x000fe200078e000f */
[----:B0-----:R-:W-:Y:S09]  /*05d0*/  @!P1 BRA `(.L_x_1) ;  /* 0x0000000000d89947 */ /* 0x001ff20003800000 */
[----:B------:R-:W-:Y:S01]  /*05e0*/  @!P2 FMUL.FTZ R0, RZ, R13 ;  /* 0x0000000dff00a220 */ /* 0x000fe20000410000 */
[----:B------:R-:W-:Y:S01]  /*05f0*/  @!P2 IMAD.MOV.U32 R3, RZ, RZ, RZ ;  /* 0x000000ffff03a224 */ /* 0x000fe200078e00ff */
[----:B------:R-:W-:Y:S06]  /*0600*/  @!P2 BRA `(.L_x_1) ;  /* 0x0000000000cca947 */ /* 0x000fec0003800000 */
[----:B------:R-:W-:Y:S01]  /*0610*/  SHF.R.U32.HI R6, RZ, 0x17, R13 ;  /* 0x00000017ff067819 */ /* 0x000fe2000001160d */
[----:B------:R-:W-:Y:S01]  /*0620*/  IMAD.SHL.U32 R3, R13, 0x100, RZ ;  /* 0x000001000d037824 */ /* 0x000fe200078e00ff */
[----:B------:R-:W-:Y:S01]  /*0630*/  MOV R0, RZ ;  /* 0x000000ff00007202 */ /* 0x000fe20000000f00 */
[----:B------:R-:W-:Y:S01]  /*0640*/  IMAD.MOV.U32 R5, RZ, RZ, RZ ;  /* 0x000000ffff057224 */ /* 0x000fe200078e00ff */
[----:B------:R-:W-:Y:S01]  /*0650*/  LOP3.LUT R2, R6, 0xe0, RZ, 0xc0, !PT ;  /* 0x000000e006027812 */ /* 0x000fe200078ec0ff */
[----:B------:R-:W-:Y:S01]  /*0660*/  IMAD.MOV.U32 R7, RZ, RZ, RZ ;  /* 0x000000ffff077224 */ /* 0x000fe200078e00ff */
[----:B------:R-:W-:Y:S01]  /*0670*/  LOP3.LUT R3, R3, 0x80000000, RZ, 0xfc, !PT ;  /* 0x8000000003037812 */ /* 0x000fe200078efcff */
[----:B------:R-:W-:Y:S02]  /*0680*/  ULDC.64 UR6, c[0x4][0x8] ;  /* 0x0100020000067ab9 */ /* 0x000fe40000000a00 */
[----:B------:R-:W-:Y:S02]  /*0690*/  VIADD R4, R2, 0xffffff80 ;  /* 0xffffff8002047836 */ /* 0x000fe40000000000 */
[----:B------:R-:W-:-:S03]  /*06a0*/  IMAD.MOV.U32 R2, RZ, RZ, R1 ;  /* 0x000000ffff027224 */ /* 0x000fc600078e0001 */
[----:B------:R-:W-:-:S07]  /*06b0*/  SHF.R.U32.HI R4, RZ, 0x5, R4 ;  /* 0x00000005ff047819 */ /* 0x000fce0000011604 */
.L_x_2:
[----:B------:R-:W-:-:S04]  /*06c0*/  IADD3 R18, P0, R5, UR6, RZ ;  /* 0x0000000605127c10 */ /* 0x000fc8000ff1e0ff */
[----:B------:R-:W-:-:S05]  /*06d0*/  IADD3.X R19, R7, UR7, RZ, P0, !PT ;  /* 0x0000000707137c10 */ /* 0x000fca00087fe4ff */
[----:B------:R0:W2:Y:S01]  /*06e0*/  LDG.E.CONSTANT R21, desc[UR4][R18.64] ;  /* 0x0000000412157981 */ /* 0x0000a2000c1e9900 */
[----:B------:R-:W-:-:S04]  /*06f0*/  IADD3 R5, P3, R5, 0x4, RZ ;  /* 0x0000000405057810 */ /* 0x000fc80007f7e0ff */
[----:B------:R-:W-:Y:S01]  /*0700*/  ISETP.NE.U32.AND P0, PT, R5, 0x18, PT ;  /* 0x000000180500780c */ /* 0x000fe20003f05070 */
[----:B------:R-:W-:Y:S01]  /*0710*/  IMAD.X R7, RZ, RZ, R7, P3 ;  /* 0x000000ffff077224 */ /* 0x000fe200018e0607 */
[----:B0-----:R-:W-:Y:S01]  /*0720*/  MOV R18, R0 ;  /* 0x0000000000127202 */ /* 0x001fe20000000f00 */
[----:B------:R-:W-:-:S03]  /*0730*/  IMAD.MOV.U32 R19, RZ, RZ, RZ ;  /* 0x000000ffff137224 */ /* 0x000fc600078e00ff */
[----:B------:R-:W-:Y:S01]  /*0740*/  ISETP.NE.AND.EX P0, PT, R7, RZ, PT, P0 ;  /* 0x000000ff0700720c */ /* 0x000fe20003f05300 */
[----:B--2---:R-:W-:-:S04]  /*0750*/  IMAD.WIDE.U32 R20, R3, R21, R18 ;  /* 0x0000001503147225 */ /* 0x004fc800078e0012 */
[----:B------:R-:W-:Y:S01]  /*0760*/  IMAD.MOV.U32 R0, RZ, RZ, R21 ;  /* 0x000000ffff007224 */ /* 0x000fe200078e0015 */
[----:B------:R0:W-:Y:S02]  /*0770*/  STL [R2], R20 ;  /* 0x0000001402007387 */ /* 0x0001e40000100800 */
[----:B0-----:R-:W-:-:S05]  /*0780*/  VIADD R2, R2, 0x4 ;  /* 0x0000000402027836 */ /* 0x001fca0000000000 */
[----:B------:R-:W-:Y:S05]  /*0790*/  @P0 BRA `(.L_x_2) ;  /* 0xfffffffc00c80947 */ /* 0x000fea000383ffff */
[----:B------:R-:W-:Y:S01]  /*07a0*/  LOP3.LUT P0, RZ, R13, 0xf800000, RZ, 0xc0, !PT ;  /* 0x0f8000000dff7812 */ /* 0x000fe2000780c0ff */
[----:B------:R-:W-:Y:S01]  /*07b0*/  IMAD R18, R4, -0x4, R1 ;  /* 0xfffffffc04127824 */ /* 0x000fe200078e0201 */
[----:B------:R0:W-:Y:S04]  /*07c0*/  STL [R1+0x18], R0 ;  /* 0x0000180001007387 */ /* 0x0001e80000100800 */
[----:B------:R-:W2:Y:S04]  /*07d0*/  LDL R2, [R18+0x14] ;  /* 0x0000140012027983 */ /* 0x000ea80000100800 */
[----:B------:R-:W2:Y:S04]  /*07e0*/  LDL R5, [R18+0x18] ;  /* 0x0000180012057983 */ /* 0x000ea80000100800 */
[----:B------:R-:W3:Y:S01]  /*07f0*/  @P0 LDL R3, [R18+0x10] ;  /* 0x0000100012030983 */ /* 0x000ee20000100800 */
[----:B------:R-:W-:Y:S01]  /*0800*/  UMOV UR6, 0x54442d19 ;  /* 0x54442d1900067882 */ /* 0x000fe20000000000 */
[----:B------:R-:W-:Y:S01]  /*0810*/  UMOV UR7, 0x3bf921fb ;  /* 0x3bf921fb00077882 */ /* 0x000fe20000000000 */
[----:B--2---:R-:W-:-:S02]  /*0820*/  SHF.L.W.U32.HI R5, R2, R6, R5 ;  /* 0x0000000602057219 */ /* 0x004fc40000010e05 */
[----:B---3--:R-:W-:Y:S02]  /*0830*/  @P0 SHF.L.W.U32.HI R2, R3, R6, R2 ;  /* 0x0000000603020219 */ /* 0x008fe40000010e02 */
[----:B------:R-:W-:Y:S02]  /*0840*/  ISETP.GE.AND P0, PT, R13, RZ, PT ;  /* 0x000000ff0d00720c */ /* 0x000fe40003f06270 */
[C---:B------:R-:W-:Y:S02]  /*0850*/  SHF.L.W.U32.HI R3, R2.reuse, 0x2, R5 ;  /* 0x0000000202037819 */ /* 0x040fe40000010e05 */
[----:B------:R-:W-:Y:S02]  /*0860*/  SHF.L.U32 R2, R2, 0x2, RZ ;  /* 0x0000000202027819 */ /* 0x000fe400000006ff */
[----:B------:R-:W-:Y:S02]  /*0870*/  SHF.R.S32.HI R4, RZ, 0x1f, R3 ;  /* 0x0000001fff047819 */ /* 0x000fe40000011403 */
[----:B0-----:R-:W-:-:S02]  /*0880*/  SHF.R.U32.HI R0, RZ, 0x1e, R5 ;  /* 0x0000001eff007819 */ /* 0x001fc40000011605 */
[C---:B------:R-:W-:Y:S02]  /*0890*/  LOP3.LUT R6, R4.reuse, R2, RZ, 0x3c, !PT ;  /* 0x0000000204067212 */ /* 0x040fe400078e3cff */
[----:B------:R-:W-:Y:S02]  /*08a0*/  LOP3.LUT R7, R4, R3, RZ, 0x3c, !PT ;  /* 0x0000000304077212 */ /* 0x000fe400078e3cff */
[C---:B------:R-:W-:Y:S02]  /*08b0*/  LOP3.LUT R2, R3.reuse, R13, RZ, 0x3c, !PT ;  /* 0x0000000d03027212 */ /* 0x040fe400078e3cff */
[----:B------:R-:W-:Y:S02]  /*08c0*/  LEA.HI R3, R3, R0, RZ, 0x1 ;  /* 0x0000000003037211 */ /* 0x000fe400078f08ff */
[----:B------:R-:W0:Y:S01]  /*08d0*/  I2F.F64.S64 R6, R6 ;  /* 0x0000000600067312 */ /* 0x000e220000301c00 */
[----:B------:R-:W-:Y:S02]  /*08e0*/  ISETP.GE.AND P3, PT, R2, RZ, PT ;  /* 0x000000ff0200720c */ /* 0x000fe40003f66270 */
[----:B------:R-:W-:-:S04]  /*08f0*/  IMAD.MOV R0, RZ, RZ, -R3 ;  /* 0x000000ffff007224 */ /* 0x000fc800078e0a03 */
[----:B------:R-:W-:Y:S01]  /*0900*/  @!P0 IMAD.MOV.U32 R3, RZ, RZ, R0 ;  /* 0x000000ffff038224 */ /* 0x000fe200078e0000 */
[----:B0-----:R-:W-:-:S10]  /*0910*/  DMUL R18, R6, UR6 ;  /* 0x0000000606127c28 */ /* 0x001fd40008000000 */
[----:B------:R-:W0:Y:S02]  /*0920*/  F2F.F32.F64 R18, R18 ;  /* 0x0000001200127310 */ /* 0x000e240000301000 */
[----:B0-----:R-:W-:-:S07]  /*0930*/  FSEL R0, -R18, R18, !P3 ;  /* 0x0000001212007208 */ /* 0x001fce0005800100 */
.L_x_1:
[----:B------:R-:W-:Y:S05]  /*0940*/  BSYNC B0 ;  /* 0x0000000000007941 */ /* 0x000fea0003800000 */
.L_x_0:
[C---:B------:R-:W-:Y:S01]  /*0950*/  ISETP.GE.AND P3, PT, R14.reuse, 0x40, PT ;  /* 0x000000400e00780c */ /* 0x040fe20003f66270 */
[C---:B------:R-:W-:Y:S01]  /*0960*/  VIADD R5, R17.reuse, 0x40 ;  /* 0x0000004011057836 */ /* 0x040fe20000000000 */
[----:B------:R-:W-:Y:S01]  /*0970*/  PRMT R7, RZ, 0x7610, R7 ;  /* 0x00007610ff077816 */ /* 0x000fe20000000007 */
[----:B------:R-:W-:Y:S01]  /*0980*/  VIADD R17, R17, 0xffffffc0 ;  /* 0xffffffc011117836 */ /* 0x000fe20000000000 */
[----:B------:R-:W-:Y:S01]  /*0990*/  ISETP.GT.AND P0, PT, R14, 0x3f, PT ;  /* 0x0000003f0e00780c */ /* 0x000fe20003f04270 */
[----:B------:R-:W-:Y:S01]  /*09a0*/  IMAD.WIDE R4, R5, 0x2, R8 ;  /* 0x0000000205047825 */ /* 0x000fe200078e0208 */
[----:B------:R-:W-:-:S03]  /*09b0*/  PRMT R14, RZ, 0x7610, R14 ;  /* 0x00007610ff0e7816 */ /* 0x000fc6000000000e */
[----:B------:R-:W-:-:S04]  /*09c0*/  IMAD.WIDE R8, R17, 0x2, R8 ;  /* 0x0000000211087825 */ /* 0x000fc800078e0208 */
[----:B------:R0:W5:Y:S01]  /*09d0*/  @!P3 LDG.E.EL.U16 R7, desc[UR4][R4.64] ;  /* 0x000000040407b981 */ /* 0x000162000c2e1500 */
[----:B------:R-:W-:-:S03]  /*09e0*/  LOP3.LUT R2, R3, 0x1, RZ, 0xc0, !PT ;  /* 0x0000000103027812 */ /* 0x000fc600078ec0ff */
[----:B------:R0:W5:Y:S01]  /*09f0*/  @P0 LDG.E.EL.U16 R14, desc[UR4][R8.64] ;  /* 0x00000004080e0981 */ /* 0x000162000c2e1500 */
[----:B------:R-:W-:Y:S01]  /*0a00*/  ISETP.NE.U32.AND P0, PT, R2, 0x1, PT ;  /* 0x000000010200780c */ /* 0x000fe20003f05070 */
[C---:B------:R-:W-:Y:S01]  /*0a10*/  FMUL.FTZ R19, R0.reuse, R0 ;  /* 0x0000000000137220 */ /* 0x040fe20000410000 */
[----:B------:R-:W-:Y:S01]  /*0a20*/  VIADD R18, R3, 0x1 ;  /* 0x0000000103127836 */ /* 0x000fe20000000000 */
[----:B------:R-:W-:Y:S01]  /*0a30*/  HFMA2.MMA R3, -RZ, RZ, -1.541015625, -0.052001953125 ;  /* 0xbe2aaaa8ff037435 */ /* 0x000fe200000001ff */
[----:B------:R-:W-:Y:S01]  /*0a40*/  MOV R2, 0xb94d4153 ;  /* 0xb94d415300027802 */ /* 0x000fe20000000f00 */
[----:B------:R-:W-:Y:S01]  /*0a50*/  IMAD.MOV.U32 R17, RZ, RZ, 0x3c0885e4 ;  /* 0x3c0885e4ff117424 */ /* 0x000fe200078e00ff */
[----:B------:R-:W-:Y:S01]  /*0a60*/  FSEL R0, R0, 1, !P0 ;  /* 0x3f80000000007808 */ /* 0x000fe20004000000 */
[----:B------:R-:W-:Y:S01]  /*0a70*/  BSSY B0, `(.L_x_3) ;  /* 0x0000042000007945 */ /* 0x000fe20003800000 */
[----:B------:R-:W-:-:S05]  /*0a80*/  LOP3.LUT P4, RZ, R18, 0x2, RZ, 0xc0, !PT ;  /* 0x0000000212ff7812 */ /* 0x000fca000788c0ff */
[----:B------:R-:W-:Y:S02]  /*0a90*/  @P0 IMAD.MOV.U32 R6, RZ, RZ, 0x37cbac00 ;  /* 0x37cbac00ff060424 */ /* 0x000fe400078e00ff */
[----:B------:R-:W-:Y:S02]  /*0aa0*/  @P0 IMAD.MOV.U32 R17, RZ, RZ, 0x3d2aaabb ;  /* 0x3d2aaabbff110424 */ /* 0x000fe400078e00ff */
[----:B------:R-:W-:Y:S01]  /*0ab0*/  @P0 FFMA.FTZ R2, R19, R6, -0.0013887860113754868507 ;  /* 0xbab607ed13020423 */ /* 0x000fe20000010006 */
[----:B------:R-:W-:-:S03]  /*0ac0*/  @P0 IMAD.MOV.U32 R3, RZ, RZ, -0x41000001 ;  /* 0xbeffffffff030424 */ /* 0x000fc600078e00ff */
[----:B------:R-:W-:-:S04]  /*0ad0*/  FFMA.FTZ R2, R19, R2, R17 ;  /* 0x0000000213027223 */ /* 0x000fc80000010011 */
[C---:B------:R-:W-:Y:S01]  /*0ae0*/  FFMA.FTZ R3, R19.reuse, R2, R3 ;  /* 0x0000000213037223 */ /* 0x040fe20000010003 */
[----:B------:R-:W-:-:S04]  /*0af0*/  FFMA.FTZ R19, R19, R0, RZ ;  /* 0x0000000013137223 */ /* 0x000fc800000100ff */
[----:B------:R-:W-:-:S04]  /*0b00*/  FFMA.FTZ R0, R19, R3, R0 ;  /* 0x0000000313007223 */ /* 0x000fc80000010000 */
[----:B------:R-:W-:Y:S01]  /*0b10*/  @P4 FFMA.FTZ R0, R0, -1, RZ ;  /* 0xbf80000000004823 */ /* 0x000fe200000100ff */
[----:B0-----:R-:W-:Y:S06]  /*0b20*/  @!P1 BRA `(.L_x_4) ;  /* 0x0000000000d89947 */ /* 0x001fec0003800000 */
        /* <DEDUP_REMOVED lines=11> */
[----:B------:R-:W-:Y:S01]  /*0be0*/  VIADD R4, R3, 0xffffff80 ;  /* 0xffffff8003047836 */ /* 0x000fe20000000000 */
[----:B------:R-:W-:-:S04]  /*0bf0*/  MOV R3, R1 ;  /* 0x0000000100037202 */ /* 0x000fc80000000f00 */
[----:B------:R-:W-:-:S07]  /*0c00*/  SHF.R.U32.HI R4, RZ, 0x5, R4 ;  /* 0x00000005ff047819 */ /* 0x000fce0000011604 */
.L_x_5:
[----:B------:R-:W-:-:S04]  /*0c10*/  IADD3 R8, P0, R6, UR6, RZ ;  /* 0x0000000606087c10 */ /* 0x000fc8000ff1e0ff */
[----:B------:R-:W-:-:S05]  /*0c20*/  IADD3.X R9, R15, UR7, RZ, P0, !PT ;  /* 0x000000070f097c10 */ /* 0x000fca00087fe4ff */
[----:B------:R0:W2:Y:S01]  /*0c30*/  LDG.E.CONSTANT R17, desc[UR4][R8.64] ;  /* 0x0000000408117981 */ /* 0x0000a2000c1e9900 */
[----:B------:R-:W-:-:S04]  /*0c40*/  IADD3 R6, P1, R6, 0x4, RZ ;  /* 0x0000000406067810 */ /* 0x000fc80007f3e0ff */
[----:B------:R-:W-:Y:S01]  /*0c50*/  ISETP.NE.U32.AND P0, PT, R6, 0x18, PT ;  /* 0x000000180600780c */ /* 0x000fe20003f05070 */
[----:B------:R-:W-:Y:S02]  /*0c60*/  IMAD.X R15, RZ, RZ, R15, P1 ;  /* 0x000000ffff0f7224 */ /* 0x000fe400008e060f */
[----:B0-----:R-:W-:-:S03]  /*0c70*/  IMAD.MOV.U32 R8, RZ, RZ, R2 ;  /* 0x000000ffff087224 */ /* 0x001fc600078e0002 */
[----:B------:R-:W-:Y:S01]  /*0c80*/  ISETP.NE.AND.EX P0, PT, R15, RZ, PT, P0 ;  /* 0x000000ff0f00720c */ /* 0x000fe20003f05300 */
[----:B------:R-:W-:Y:S02]  /*0c90*/  IMAD.MOV.U32 R9, RZ, RZ, RZ ;  /* 0x000000ffff097224 */ /* 0x000fe400078e00ff */
[----:B--2---:R-:W-:-:S05]  /*0ca0*/  IMAD.WIDE.U32 R16, R18, R17, R8 ;  /* 0x0000001112107225 */ /* 0x004fca00078e0008 */
[----:B------:R0:W-:Y:S01]  /*0cb0*/  STL [R3], R16 ;  /* 0x0000001003007387 */ /* 0x0001e20000100800 */
[----:B------:R-:W-:Y:S01]  /*0cc0*/  MOV R2, R17 ;  /* 0x0000001100027202 */ /* 0x000fe20000000f00 */
[----:B0-----:R-:W-:-:S03]  /*0cd0*/  VIADD R3, R3, 0x4 ;  /* 0x0000000403037836 */ /* 0x001fc60000000000 */
[----:B------:R-:W-:Y:S05]  /*0ce0*/  @P0 BRA `(.L_x_5) ;  /* 0xfffffffc00c80947 */ /* 0x000fea000383ffff */
[C---:B------:R-:W-:Y:S01]  /*0cf0*/  LOP3.LUT P0, RZ, R13.reuse, 0xf800000, RZ, 0xc0, !PT ;  /* 0x0f8000000dff7812 */ /* 0x040fe2000780c0ff */
[----:B------:R-:W-:Y:S01]  /*0d00*/  IMAD R15, R4, -0x4, R1 ;  /* 0xfffffffc040f7824 */ /* 0x000fe200078e0201 */
[----:B------:R0:W-:Y:S04]  /*0d10*/  STL [R1+0x18], R2 ;  /* 0x0000180201007387 */ /* 0x0001e80000100800 */
[----:B------:R-:W2:Y:S04]  /*0d20*/  LDL R3, [R15+0x14] ;  /* 0x000014000f037983 */ /* 0x000ea80000100800 */
[----:B------:R-:W2:Y:S04]  /*0d30*/  LDL R6, [R15+0x18] ;  /* 0x000018000f067983 */ /* 0x000ea80000100800 */
[----:B------:R-:W3:Y:S01]  /*0d40*/  @P0 LDL R4, [R15+0x10] ;  /* 0x000010000f040983 */ /* 0x000ee20000100800 */
[----:B------:R-:W-:Y:S01]  /*0d50*/  UMOV UR6, 0x54442d19 ;  /* 0x54442d1900067882 */ /* 0x000fe20000000000 */
[----:B------:R-:W-:Y:S01]  /*0d60*/  UMOV UR7, 0x3bf921fb ;  /* 0x3bf921fb00077882 */ /* 0x000fe20000000000 */
[----:B------:R-:W-:-:S02]  /*0d70*/  ISETP.GE.AND P1, PT, R13, RZ, PT ;  /* 0x000000ff0d00720c */ /* 0x000fc40003f26270 */
[-C--:B--2---:R-:W-:Y:S02]  /*0d80*/  SHF.L.W.U32.HI R6, R3, R5.reuse, R6 ;  /* 0x0000000503067219 */ /* 0x084fe40000010e06 */
[----:B---3--:R-:W-:-:S04]  /*0d90*/  @P0 SHF.L.W.U32.HI R3, R4, R5, R3 ;  /* 0x0000000504030219 */ /* 0x008fc80000010e03 */
[C---:B------:R-:W-:Y:S01]  /*0da0*/  SHF.L.W.U32.HI R4, R3.reuse, 0x2, R6 ;  /* 0x0000000203047819 */ /* 0x040fe20000010e06 */
[----:B------:R-:W-:-:S03]  /*0db0*/  IMAD.SHL.U32 R3, R3, 0x4, RZ ;  /* 0x0000000403037824 */ /* 0x000fc600078e00ff */
[----:B------:R-:W-:Y:S02]  /*0dc0*/  SHF.R.S32.HI R5, RZ, 0x1f, R4 ;  /* 0x0000001fff057819 */ /* 0x000fe40000011404 */
[----:B------:R-:W-:Y:S02]  /*0dd0*/  LOP3.LUT R13, R4, R13, RZ, 0x3c, !PT ;  /* 0x0000000d040d7212 */ /* 0x000fe400078e3cff */
[C---:B------:R-:W-:Y:S02]  /*0de0*/  LOP3.LUT R8, R5.reuse, R3, RZ, 0x3c, !PT ;  /* 0x0000000305087212 */ /* 0x040fe400078e3cff */
[----:B------:R-:W-:Y:S02]  /*0df0*/  LOP3.LUT R9, R5, R4, RZ, 0x3c, !PT ;  /* 0x0000000405097212 */ /* 0x000fe400078e3cff */
[----:B------:R-:W-:Y:S02]  /*0e00*/  SHF.R.U32.HI R5, RZ, 0x1e, R6 ;  /* 0x0000001eff057819 */ /* 0x000fe40000011606 */
[----:B------:R-:W-:-:S02]  /*0e10*/  ISETP.GE.AND P0, PT, R13, RZ, PT ;  /* 0x000000ff0d00720c */ /* 0x000fc40003f06270 */
[----:B------:R-:W0:Y:S01]  /*0e20*/  I2F.F64.S64 R8, R8 ;  /* 0x0000000800087312 */ /* 0x000e220000301c00 */
[----:B------:R-:W-:-:S05]  /*0e30*/  LEA.HI R16, R4, R5, RZ, 0x1 ;  /* 0x0000000504107211 */ /* 0x000fca00078f08ff */
[----:B------:R-:W-:-:S05]  /*0e40*/  IMAD.MOV R4, RZ, RZ, -R16 ;  /* 0x000000ffff047224 */ /* 0x000fca00078e0a10 */
[----:B------:R-:W-:Y:S01]  /*0e50*/  @!P1 MOV R16, R4 ;  /* 0x0000000400109202 */ /* 0x000fe20000000f00 */
[----:B0-----:R-:W-:-:S10]  /*0e60*/  DMUL R2, R8, UR6 ;  /* 0x0000000608027c28 */ /* 0x001fd40008000000 */
[----:B------:R-:W0:Y:S02]  /*0e70*/  F2F.F32.F64 R2, R2 ;  /* 0x0000000200027310 */ /* 0x000e240000301000 */
[----:B0-----:R-:W-:-:S07]  /*0e80*/  FSEL R15, -R2, R2, !P0 ;  /* 0x00000002020f7208 */ /* 0x001fce0004000100 */
.L_x_4:
[----:B------:R-:W-:Y:S05]  /*0e90*/  BSYNC B0 ;  /* 0x0000000000007941 */ /* 0x000fea0003800000 */
.L_x_3:
[----:B------:R-:W-:Y:S01]  /*0ea0*/  LOP3.LUT R2, R16, 0x1, RZ, 0xc0, !PT ;  /* 0x0000000110027812 */ /* 0x000fe200078ec0ff */
[----:B------:R-:W-:Y:S01]  /*0eb0*/  FMUL.FTZ R9, R15, R15 ;  /* 0x0000000f0f097220 */ /* 0x000fe20000410000 */
[----:B------:R-:W-:Y:S01]  /*0ec0*/  HFMA2.MMA R5, -RZ, RZ, -1.541015625, -0.052001953125 ;  /* 0xbe2aaaa8ff057435 */ /* 0x000fe200000001ff */
[----:B------:R-:W-:Y:S01]  /*0ed0*/  IMAD.MOV.U32 R3, RZ, RZ, -0x46b2bead ;  /* 0xb94d4153ff037424 */ /* 0x000fe200078e00ff */
[----:B------:R-:W-:Y:S01]  /*0ee0*/  ISETP.NE.U32.AND P0, PT, R2, 0x1, PT ;  /* 0x000000010200780c */ /* 0x000fe20003f05070 */
[----:B------:R-:W-:Y:S01]  /*0ef0*/  IMAD.MOV.U32 R4, RZ, RZ, 0x3c0885e4 ;  /* 0x3c0885e4ff047424 */ /* 0x000fe200078e00ff */
[----:B------:R-:W-:Y:S01]  /*0f00*/  LOP3.LUT P1, RZ, R16, 0x2, RZ, 0xc0, !PT ;  /* 0x0000000210ff7812 */ /* 0x000fe2000782c0ff */
[----:B-----5:R-:W-:-:S10]  /*0f10*/  HADD2.F32 R7, -RZ, R7.H0_H0 ;  /* 0x20000007ff077230 */ /* 0x020fd40000004100 */
[----:B------:R-:W-:Y:S02]  /*0f20*/  @!P0 IMAD.MOV.U32 R2, RZ, RZ, 0x37cbac00 ;  /* 0x37cbac00ff028424 */ /* 0x000fe400078e00ff */
[----:B------:R-:W-:Y:S02]  /*0f30*/  @!P0 IMAD.MOV.U32 R4, RZ, RZ, 0x3d2aaabb ;  /* 0x3d2aaabbff048424 */ /* 0x000fe400078e00ff */
[----:B------:R-:W-:Y:S01]  /*0f40*/  @!P0 FFMA.FTZ R3, R9, R2, -0.0013887860113754868507 ;  /* 0xbab607ed09038423 */ /* 0x000fe20000010002 */
[----:B------:R-:W-:Y:S01]  /*0f50*/  @!P0 IMAD.MOV.U32 R5, RZ, RZ, -0x41000001 ;  /* 0xbeffffffff058424 */ /* 0x000fe200078e00ff */
[----:B------:R-:W-:Y:S02]  /*0f60*/  FSEL R2, R15, 1, P0 ;  /* 0x3f8000000f027808 */ /* 0x000fe40000000000 */
[----:B------:R-:W-:Y:S01]  /*0f70*/  FFMA.FTZ R4, R9, R3, R4 ;  /* 0x0000000309047223 */ /* 0x000fe20000010004 */
[----:B------:R-:W-:Y:S02]  /*0f80*/  LOP3.LUT P0, RZ, R11, 0x40, RZ, 0xc0, !PT ;  /* 0x000000400bff7812 */ /* 0x000fe4000780c0ff */
[C---:B------:R-:W-:Y:S01]  /*0f90*/  FFMA.FTZ R13, R9.reuse, R2, RZ ;  /* 0x00000002090d7223 */ /* 0x040fe200000100ff */
[----:B------:R-:W-:Y:S01]  /*0fa0*/  FFMA.FTZ R3, R9, R4, R5 ;  /* 0x0000000409037223 */ /* 0x000fe20000010005 */
[----:B------:R-:W-:Y:S01]  /*0fb0*/  HADD2.F32 R9, -RZ, R14.H0_H0 ;  /* 0x2000000eff097230 */ /* 0x000fe20000004100 */
[----:B------:R-:W0:Y:S01]  /*0fc0*/  LDC.64 R4, c[0x0][0x220] ;  /* 0x00008800ff047b82 */ /* 0x000e220000000a00 */
[----:B------:R-:W-:Y:S01]  /*0fd0*/  @!P3 FADD R9, RZ, -R7 ;  /* 0x80000007ff09b221 */ /* 0x000fe20000000000 */
[----:B------:R-:W-:Y:S01]  /*0fe0*/  FFMA.FTZ R2, R13, R3, R2 ;  /* 0x000000030d027223 */ /* 0x000fe20000010002 */
[----:B------:R-:W-:-:S03]  /*0ff0*/  HADD2.F32 R3, -RZ, R12.H0_H0 ;  /* 0x2000000cff037230 */ /* 0x000fc60000004100 */
[----:B------:R-:W-:-:S04]  /*1000*/  @P1 FFMA.FTZ R2, R2, -1, RZ ;  /* 0xbf80000002021823 */ /* 0x000fc800000100ff */
[----:B------:R-:W-:-:S04]  /*1010*/  FMUL R2, R9, R2 ;  /* 0x0000000209027220 */ /* 0x000fc80000400000 */
[----:B------:R-:W-:Y:S01]  /*1020*/  FFMA R2, R3, R0, R2 ;  /* 0x0000000003027223 */ /* 0x000fe20000000002 */
[----:B------:R-:W-:Y:S06]  /*1030*/  @P0 EXIT ;  /* 0x000000000000094d */ /* 0x000fec0003800000 */
[----:B------:R-:W-:Y:S01]  /*1040*/  F2FP.F16.F32.PACK_AB R2, RZ, R2 ;  /* 0x00000002ff02723e */ /* 0x000fe200000000ff */
[----:B0-----:R-:W-:-:S05]  /*1050*/  IMAD.WIDE R4, R10, 0x2, R4 ;  /* 0x000000020a047825 */ /* 0x001fca00078e0204 */
[----:B------:R-:W-:Y:S01]  /*1060*/  STG.E.U16 desc[UR4][R4.64], R2 ;  /* 0x0000000204007986 */ /* 0x000fe2000c101504 */
[----:B------:R-:W-:Y:S05]  /*1070*/  EXIT ;  /* 0x000000000000794d */ /* 0x000fea0003800000 */
.L_x_6:
[----:B------:R-:W-:-:S00]  /*1080*/  BRA `(.L_x_6) ;  /* 0xfffffffc00fc7947 */ /* 0x000fc0000383ffff */
[----:B------:R-:W-:-:S00]  /*1090*/  NOP ;  /* 0x0000000000007918 */ /* 0x000fc00000000000 */
        /* <DEDUP_REMOVED lines=14> */
.L_x_7:


//--------------------- .nv.global.init           --------------------------
	.section	.nv.global.init,"aw",@progbits
	.align	4
.nv.global.init:
	.type		__cudart_i2opi_f,@object
	.size		__cudart_i2opi_f,(_$_str - __cudart_i2opi_f)
__cudart_i2opi_f:
        /*0000*/ 	.byte	0x41, 0x90, 0x43, 0x3c, 0x99, 0x95, 0x62, 0xdb, 0xc0, 0xdd, 0x34, 0xf5, 0xd1, 0x57, 0x27, 0xfc
        /*0010*/ 	.byte	0x29, 0x15, 0x44, 0x4e, 0x6e, 0x83, 0xf9, 0xa2
	.type		_$_str,@object
	.size		_$_str,(.L_0 - _$_str)
_$_str:
        /*0018*/ 	.byte	0x5f, 0x5f, 0x43, 0x55, 0x44, 0x41, 0x5f, 0x46, 0x54, 0x5a, 0x00
.L_0:


//--------------------- .nv.constant0.triton_poi_fused_clone_2 --------------------------
	.section	.nv.constant0.triton_poi_fused_clone_2,"a",@progbits
	.sectionflags	@""
	.align	4
.nv.constant0.triton_poi_fused_clone_2:
	.zero		576
